	.headerflags	@"EF_CUDA_TEXMODE_UNIFIED EF_CUDA_64BIT_ADDRESS EF_CUDA_ACCELERATORS EF_CUDA_SM90 EF_CUDA_VIRTUAL_SM(EF_CUDA_SM90)"
	.elftype	@"ET_EXEC"


//--------------------- .nv.info                  --------------------------
	.section	.nv.info,"",@"SHT_CUDA_INFO"
	.align	4


	//----- nvinfo : EIATTR_REGCOUNT
	.align		4
        /*0000*/ 	.byte	0x04, 0x2f
        /*0002*/ 	.short	(.L_3 - .L_2)
	.align		4
.L_2:
        /*0004*/ 	.word	index@(triton_poi_fused__native_batch_norm_legit_no_training_relu_18)
        /*0008*/ 	.word	0x00000010


	//----- nvinfo : EIATTR_MIN_STACK_SIZE
	.align		4
.L_3:
        /*000c*/ 	.byte	0x04, 0x12
        /*000e*/ 	.short	(.L_5 - .L_4)
	.align		4
.L_4:
        /*0010*/ 	.word	index@(triton_poi_fused__native_batch_norm_legit_no_training_relu_18)
        /*0014*/ 	.word	0x00000000


	//----- nvinfo : EIATTR_FRAME_SIZE
	.align		4
.L_5:
        /*0018*/ 	.byte	0x04, 0x11
        /*001a*/ 	.short	(.L_7 - .L_6)
	.align		4
.L_6:
        /*001c*/ 	.word	index@(triton_poi_fused__native_batch_norm_legit_no_training_relu_18)
        /*0020*/ 	.word	0x00000000


	//----- nvinfo : EIATTR_MIN_STACK_SIZE
	.align		4
.L_7:
        /*0024*/ 	.byte	0x04, 0x12
        /*0026*/ 	.short	(.L_9 - .L_8)
	.align		4
.L_8:
        /*0028*/ 	.word	index@(triton_poi_fused__native_batch_norm_legit_no_training_relu_18)
        /*002c*/ 	.word	0x00000000
.L_9:


//--------------------- .nv.info.triton_poi_fused__native_batch_norm_legit_no_training_relu_18 --------------------------
	.section	.nv.info.triton_poi_fused__native_batch_norm_legit_no_training_relu_18,"",@"SHT_CUDA_INFO"
	.sectionflags	@""
	.align	4


	//----- nvinfo : EIATTR_CUDA_API_VERSION
	.align		4
        /*0000*/ 	.byte	0x04, 0x37
        /*0002*/ 	.short	(.L_11 - .L_10)
.L_10:
        /*0004*/ 	.word	0x0000007c


	//----- nvinfo : EIATTR_KPARAM_INFO
	.align		4
.L_11:
        /*0008*/ 	.byte	0x04, 0x17
        /*000a*/ 	.short	(.L_13 - .L_12)
.L_12:
        /*000c*/ 	.word	0x00000000
        /*0010*/ 	.short	0x0006
        /*0012*/ 	.short	0x0030
        /*0014*/ 	.byte	0x00, 0xf0, 0x11, 0x00


	//----- nvinfo : EIATTR_KPARAM_INFO
	.align		4
.L_13:
        /*0018*/ 	.byte	0x04, 0x17
        /*001a*/ 	.short	(.L_15 - .L_14)
.L_14:
        /*001c*/ 	.word	0x00000000
        /*0020*/ 	.short	0x0005
        /*0022*/ 	.short	0x0028
        /*0024*/ 	.byte	0x00, 0xf4, 0x21, 0x00


	//----- nvinfo : EIATTR_KPARAM_INFO
	.align		4
.L_15:
        /*0028*/ 	.byte	0x04, 0x17
        /*002a*/ 	.short	(.L_17 - .L_16)
.L_16:
        /*002c*/ 	.word	0x00000000
        /*0030*/ 	.short	0x0004
        /*0032*/ 	.short	0x0020
        /*0034*/ 	.byte	0x00, 0xf4, 0x21, 0x00


	//----- nvinfo : EIATTR_KPARAM_INFO
	.align		4
.L_17:
        /*0038*/ 	.byte	0x04, 0x17
        /*003a*/ 	.short	(.L_19 - .L_18)
.L_18:
        /*003c*/ 	.word	0x00000000
        /*0040*/ 	.short	0x0003
        /*0042*/ 	.short	0x0018
        /*0044*/ 	.byte	0x00, 0xf4, 0x21, 0x00


	//----- nvinfo : EIATTR_KPARAM_INFO
	.align		4
.L_19:
        /*0048*/ 	.byte	0x04, 0x17
        /*004a*/ 	.short	(.L_21 - .L_20)
.L_20:
        /*004c*/ 	.word	0x00000000
        /*0050*/ 	.short	0x0002
        /*0052*/ 	.short	0x0010
        /*0054*/ 	.byte	0x00, 0xf4, 0x21, 0x00


	//----- nvinfo : EIATTR_KPARAM_INFO
	.align		4
.L_21:
        /*0058*/ 	.byte	0x04, 0x17
        /*005a*/ 	.short	(.L_23 - .L_22)
.L_22:
        /*005c*/ 	.word	0x00000000
        /*0060*/ 	.short	0x0001
        /*0062*/ 	.short	0x0008
        /*0064*/ 	.byte	0x00, 0xf4, 0x21, 0x00


	//----- nvinfo : EIATTR_KPARAM_INFO
	.align		4
.L_23:
        /*0068*/ 	.byte	0x04, 0x17
        /*006a*/ 	.short	(.L_25 - .L_24)
.L_24:
        /*006c*/ 	.word	0x00000000
        /*0070*/ 	.short	0x0000
        /*0072*/ 	.short	0x0000
        /*0074*/ 	.byte	0x00, 0xf4, 0x21, 0x00


	//----- nvinfo : EIATTR_SPARSE_MMA_MASK
	.align		4
.L_25:
        /*0078*/ 	.byte	0x03, 0x50
        /*007a*/ 	.short	0x0000


	//----- nvinfo : EIATTR_MAXREG_COUNT
	.align		4
        /*007c*/ 	.byte	0x03, 0x1b
        /*007e*/ 	.short	0x00ff


	//----- nvinfo : EIATTR_EXIT_INSTR_OFFSETS
	.align		4
        /*0080*/ 	.byte	0x04, 0x1c
        /*0082*/ 	.short	(.L_27 - .L_26)


	//   ....[0]....
.L_26:
        /*0084*/ 	.word	0x000002d0


	//----- nvinfo : EIATTR_REQNTID
	.align		4
.L_27:
        /*0088*/ 	.byte	0x04, 0x10
        /*008a*/ 	.short	(.L_29 - .L_28)
.L_28:
        /*008c*/ 	.word	0x00000080
        /*0090*/ 	.word	0x00000001
        /*0094*/ 	.word	0x00000001


	//----- nvinfo : EIATTR_CBANK_PARAM_SIZE
	.align		4
.L_29:
        /*0098*/ 	.byte	0x03, 0x19
        /*009a*/ 	.short	0x0034


	//----- nvinfo : EIATTR_PARAM_CBANK
	.align		4
        /*009c*/ 	.byte	0x04, 0x0a
        /*009e*/ 	.short	(.L_31 - .L_30)
	.align		4
.L_30:
        /*00a0*/ 	.word	index@(.nv.constant0.triton_poi_fused__native_batch_norm_legit_no_training_relu_18)
        /*00a4*/ 	.short	0x0210
        /*00a6*/ 	.short	0x0034


	//----- nvinfo : EIATTR_SW_WAR
	.align		4
.L_31:
        /*00a8*/ 	.byte	0x04, 0x36
        /*00aa*/ 	.short	(.L_33 - .L_32)
.L_32:
        /*00ac*/ 	.word	0x00000008
.L_33:


//--------------------- .nv.callgraph             --------------------------
	.section	.nv.callgraph,"",@"SHT_CUDA_CALLGRAPH"
	.align	4
	.sectionentsize	8
	.align		4
        /*0000*/ 	.word	0x00000000
	.align		4
        /*0004*/ 	.word	0xffffffff
	.align		4
        /*0008*/ 	.word	0x00000000
	.align		4
        /*000c*/ 	.word	0xfffffffe
	.align		4
        /*0010*/ 	.word	0x00000000
	.align		4
        /*0014*/ 	.word	0xfffffffd
	.align		4
        /*0018*/ 	.word	0x00000000
	.align		4
        /*001c*/ 	.word	0xfffffffc


//--------------------- .nv.constant4             --------------------------
	.section	.nv.constant4,"a",@progbits
	.align	8
	.align		8
.nv.constant4:
        /*0000*/ 	.dword	_$_str
	.align		8
        /*0008*/ 	.dword	_$_str_$_2


//--------------------- .text.triton_poi_fused__native_batch_norm_legit_no_training_relu_18 --------------------------
	.section	.text.triton_poi_fused__native_batch_norm_legit_no_training_relu_18,"ax",@progbits
	.align	128
        .global         triton_poi_fused__native_batch_norm_legit_no_training_relu_18
        .type           triton_poi_fused__native_batch_norm_legit_no_training_relu_18,@function
        .size           triton_poi_fused__native_batch_norm_legit_no_training_relu_18,(.L_x_1 - triton_poi_fused__native_batch_norm_legit_no_training_relu_18)
        .other          triton_poi_fused__native_batch_norm_legit_no_training_relu_18,@"STO_CUDA_ENTRY STV_DEFAULT"
triton_poi_fused__native_batch_norm_legit_no_training_relu_18:
.text.triton_poi_fused__native_batch_norm_legit_no_training_relu_18:
[----:B------:R-:W-:Y:S01]  /*0000*/  LDC R1, c[0x0][0x28] ;  /* 0x00000a00ff017b82 */ /* 0x000fe20000000800 */
[----:B------:R-:W1:Y:S07]  /*0010*/  S2R R0, SR_TID.X ;  /* 0x0000000000007919 */ /* 0x000e6e0000002100 */
[----:B------:R-:W2:Y:S01]  /*0020*/  LDC.64 R6, c[0x0][0x220] ;  /* 0x00008800ff067b82 */ /* 0x000ea20000000a00 */
[----:B------:R-:W-:Y:S01]  /*0030*/  ULDC.64 UR4, c[0x0][0x208] ;  /* 0x0000820000047ab9 */ /* 0x000fe20000000a00 */
[----:B------:R-:W3:Y:S06]  /*0040*/  S2R R3, SR_CTAID.X ;  /* 0x0000000000037919 */ /* 0x000eec0000002500 */
[----:B------:R-:W4:Y:S08]  /*0050*/  LDC.64 R4, c[0x0][0x218] ;  /* 0x00008600ff047b82 */ /* 0x000f300000000a00 */
[----:B------:R-:W5:Y:S08]  /*0060*/  LDC.64 R8, c[0x0][0x228] ;  /* 0x00008a00ff087b82 */ /* 0x000f700000000a00 */
[----:B------:R-:W5:Y:S01]  /*0070*/  LDC.64 R10, c[0x0][0x230] ;  /* 0x00008c00ff0a7b82 */ /* 0x000f620000000a00 */
[----:B-1----:R-:W-:-:S02]  /*0080*/  LOP3.LUT R0, R0, 0x7f, RZ, 0xc0, !PT ;  /* 0x0000007f00007812 */ /* 0x002fc400078ec0ff */
[----:B---3--:R-:W-:Y:S02]  /*0090*/  SHF.R.S32.HI R2, RZ, 0x18, R3 ;  /* 0x00000018ff027819 */ /* 0x008fe40000011403 */
[----:B------:R-:W-:Y:S02]  /*00a0*/  LEA R0, R3, R0, 0x7 ;  /* 0x0000000003007211 */ /* 0x000fe400078e38ff */
[----:B------:R-:W-:-:S04]  /*00b0*/  SGXT R3, R2, 0x1 ;  /* 0x000000010203781a */ /* 0x000fc80000000200 */
[----:B------:R-:W-:-:S04]  /*00c0*/  LEA.HI R3, R3, R0, RZ, 0x9 ;  /* 0x0000000003037211 */ /* 0x000fc800078f48ff */
[----:B------:R-:W-:-:S04]  /*00d0*/  LOP3.LUT R3, R3, 0xfffffe00, RZ, 0xc0, !PT ;  /* 0xfffffe0003037812 */ /* 0x000fc800078ec0ff */
[----:B------:R-:W-:Y:S02]  /*00e0*/  IADD3 R13, R0, -R3, RZ ;  /* 0x80000003000d7210 */ /* 0x000fe40007ffe0ff */
[----:B------:R-:W1:Y:S03]  /*00f0*/  LDC.64 R2, c[0x0][0x210] ;  /* 0x00008400ff027b82 */ /* 0x000e660000000a00 */
[----:B--2---:R-:W-:-:S06]  /*0100*/  IMAD.WIDE R6, R13, 0x4, R6 ;  /* 0x000000040d067825 */ /* 0x004fcc00078e0206 */
[----:B------:R-:W2:Y:S01]  /*0110*/  LDG.E.EL R6, desc[UR4][R6.64] ;  /* 0x0000000406067981 */ /* 0x000ea2000c2e1900 */
[----:B----4-:R-:W-:-:S04]  /*0120*/  IMAD.WIDE R4, R13, 0x4, R4 ;  /* 0x000000040d047825 */ /* 0x010fc800078e0204 */
[C---:B-----5:R-:W-:Y:S02]  /*0130*/  IMAD.WIDE R8, R13.reuse, 0x4, R8 ;  /* 0x000000040d087825 */ /* 0x060fe400078e0208 */
[----:B------:R3:W4:Y:S02]  /*0140*/  LDG.E.EL R5, desc[UR4][R4.64] ;  /* 0x0000000404057981 */ /* 0x000724000c2e1900 */
[----:B0-----:R-:W-:Y:S02]  /*0150*/  IMAD.WIDE R10, R13, 0x4, R10 ;  /* 0x000000040d0a7825 */ /* 0x001fe400078e020a */
[----:B------:R-:W5:Y:S02]  /*0160*/  LDG.E.EL R8, desc[UR4][R8.64] ;  /* 0x0000000408087981 */ /* 0x000f64000c2e1900 */
[C---:B-1----:R-:W-:Y:S02]  /*0170*/  IMAD.WIDE R2, R0.reuse, 0x4, R2 ;  /* 0x0000000400027825 */ /* 0x042fe400078e0202 */
[----:B------:R-:W5:Y:S04]  /*0180*/  LDG.E.EL R11, desc[UR4][R10.64] ;  /* 0x000000040a0b7981 */ /* 0x000f68000c2e1900 */
[----:B------:R0:W4:Y:S01]  /*0190*/  LDG.E R12, desc[UR4][R2.64] ;  /* 0x00000004020c7981 */ /* 0x000122000c1e1900 */
[----:B---3--:R-:W-:Y:S01]  /*01a0*/  HFMA2.MMA R4, -RZ, RZ, 1.625, 0 ;  /* 0x3e800000ff047435 */ /* 0x008fe200000001ff */
[----:B0-----:R-:W0:Y:S02]  /*01b0*/  LDC.64 R2, c[0x0][0x238] ;  /* 0x00008e00ff027b82 */ /* 0x001e240000000a00 */
[----:B0-----:R-:W-:-:S04]  /*01c0*/  IMAD.WIDE R2, R0, 0x4, R2 ;  /* 0x0000000400027825 */ /* 0x001fc800078e0202 */
[----:B--2---:R-:W-:-:S04]  /*01d0*/  FADD R6, R6, 9.9999997473787516356e-06 ;  /* 0x3727c5ac06067421 */ /* 0x004fc80000000000 */
[----:B------:R-:W0:Y:S02]  /*01e0*/  MUFU.SQRT R7, R6 ;  /* 0x0000000600077308 */ /* 0x000e240000002000 */
[C---:B0-----:R-:W-:Y:S02]  /*01f0*/  FSETP.GT.AND P0, PT, R7.reuse, 8.50705917302346158658e+37, PT ;  /* 0x7e8000000700780b */ /* 0x041fe40003f04000 */
[----:B------:R-:W-:-:S11]  /*0200*/  FSETP.GEU.AND P1, PT, R7, 1.175494350822287508e-38, PT ;  /* 0x008000000700780b */ /* 0x000fd60003f2e000 */
[----:B------:R-:W-:-:S04]  /*0210*/  @P0 FMUL R7, R7, 0.25 ;  /* 0x3e80000007070820 */ /* 0x000fc80000400000 */
[----:B------:R-:W-:-:S06]  /*0220*/  @!P1 FMUL R7, R7, 16777216 ;  /* 0x4b80000007079820 */ /* 0x000fcc0000400000 */
[----:B------:R-:W0:Y:S01]  /*0230*/  MUFU.RCP R7, R7 ;  /* 0x0000000700077308 */ /* 0x000e220000001000 */
[----:B------:R-:W-:Y:S01]  /*0240*/  FSEL R4, R4, 1, P0 ;  /* 0x3f80000004047808 */ /* 0x000fe20000000000 */
[----:B----4-:R-:W-:-:S04]  /*0250*/  FADD R5, R12, -R5 ;  /* 0x800000050c057221 */ /* 0x010fc80000000000 */
[----:B------:R-:W-:-:S04]  /*0260*/  @!P1 FMUL R4, R4, 16777216 ;  /* 0x4b80000004049820 */ /* 0x000fc80000400000 */
[----:B0-----:R-:W-:-:S04]  /*0270*/  FMUL R4, R7, R4 ;  /* 0x0000000407047220 */ /* 0x001fc80000400000 */
[----:B------:R-:W-:-:S04]  /*0280*/  FMUL R4, R5, R4 ;  /* 0x0000000405047220 */ /* 0x000fc80000400000 */
[----:B-----5:R-:W-:-:S05]  /*0290*/  FFMA R4, R8, R4, R11 ;  /* 0x0000000408047223 */ /* 0x020fca000000000b */
[----:B------:R-:W-:-:S04]  /*02a0*/  FSETP.GEU.AND P0, PT, R4, RZ, PT ;  /* 0x000000ff0400720b */ /* 0x000fc80003f0e000 */
[----:B------:R-:W-:-:S05]  /*02b0*/  FSEL R5, R4, RZ, P0 ;  /* 0x000000ff04057208 */ /* 0x000fca0000000000 */
[----:B------:R-:W-:Y:S01]  /*02c0*/  STG.E desc[UR4][R2.64], R5 ;  /* 0x0000000502007986 */ /* 0x000fe2000c101904 */
[----:B------:R-:W-:Y:S05]  /*02d0*/  EXIT ;  /* 0x000000000000794d */ /* 0x000fea0003800000 */
.L_x_0:
[----:B------:R-:W-:-:S00]  /*02e0*/  BRA `(.L_x_0) ;  /* 0xfffffffc00fc7947 */ /* 0x000fc0000383ffff */
[----:B------:R-:W-:-:S00]  /*02f0*/  NOP ;  /* 0x0000000000007918 */ /* 0x000fc00000000000 */
        /* <DEDUP_REMOVED lines=8> */
.L_x_1:


//--------------------- .nv.global.init           --------------------------
	.section	.nv.global.init,"aw",@progbits
.nv.global.init:
	.type		_$_str,@object
	.size		_$_str,(_$_str_$_2 - _$_str)
_$_str:
        /*0000*/ 	.byte	0x5f, 0x5f, 0x43, 0x55, 0x44, 0x41, 0x5f, 0x46, 0x54, 0x5a, 0x00
	.type		_$_str_$_2,@object
	.size		_$_str_$_2,(.L_1 - _$_str_$_2)
_$_str_$_2:
        /*000b*/ 	.byte	0x5f, 0x5f, 0x43, 0x55, 0x44, 0x41, 0x5f, 0x50, 0x52, 0x45, 0x43, 0x5f, 0x53, 0x51, 0x52, 0x54
        /*001b*/ 	.byte	0x00
.L_1:


//--------------------- .nv.constant0.triton_poi_fused__native_batch_norm_legit_no_training_relu_18 --------------------------
	.section	.nv.constant0.triton_poi_fused__native_batch_norm_legit_no_training_relu_18,"a",@progbits
	.sectionflags	@""
	.align	4
.nv.constant0.triton_poi_fused__native_batch_norm_legit_no_training_relu_18:
	.zero		580
